	.headerflags	@"EF_CUDA_TEXMODE_UNIFIED EF_CUDA_64BIT_ADDRESS EF_CUDA_ACCELERATORS EF_CUDA_SM90 EF_CUDA_VIRTUAL_SM(EF_CUDA_SM90)"
	.elftype	@"ET_EXEC"


//--------------------- .nv.info                  --------------------------
	.section	.nv.info,"",@"SHT_CUDA_INFO"
	.align	4


	//----- nvinfo : EIATTR_REGCOUNT
	.align		4
        /*0000*/ 	.byte	0x04, 0x2f
        /*0002*/ 	.short	(.L_3 - .L_2)
	.align		4
.L_2:
        /*0004*/ 	.word	index@(triton_poi_fused__native_batch_norm_legit_no_training_add_relu_18)
        /*0008*/ 	.word	0x0000001a


	//----- nvinfo : EIATTR_MIN_STACK_SIZE
	.align		4
.L_3:
        /*000c*/ 	.byte	0x04, 0x12
        /*000e*/ 	.short	(.L_5 - .L_4)
	.align		4
.L_4:
        /*0010*/ 	.word	index@(triton_poi_fused__native_batch_norm_legit_no_training_add_relu_18)
        /*0014*/ 	.word	0x00000000


	//----- nvinfo : EIATTR_FRAME_SIZE
	.align		4
.L_5:
        /*0018*/ 	.byte	0x04, 0x11
        /*001a*/ 	.short	(.L_7 - .L_6)
	.align		4
.L_6:
        /*001c*/ 	.word	index@(triton_poi_fused__native_batch_norm_legit_no_training_add_relu_18)
        /*0020*/ 	.word	0x00000000


	//----- nvinfo : EIATTR_MIN_STACK_SIZE
	.align		4
.L_7:
        /*0024*/ 	.byte	0x04, 0x12
        /*0026*/ 	.short	(.L_9 - .L_8)
	.align		4
.L_8:
        /*0028*/ 	.word	index@(triton_poi_fused__native_batch_norm_legit_no_training_add_relu_18)
        /*002c*/ 	.word	0x00000000
.L_9:


//--------------------- .nv.info.triton_poi_fused__native_batch_norm_legit_no_training_add_relu_18 --------------------------
	.section	.nv.info.triton_poi_fused__native_batch_norm_legit_no_training_add_relu_18,"",@"SHT_CUDA_INFO"
	.sectionflags	@""
	.align	4


	//----- nvinfo : EIATTR_CUDA_API_VERSION
	.align		4
        /*0000*/ 	.byte	0x04, 0x37
        /*0002*/ 	.short	(.L_11 - .L_10)
.L_10:
        /*0004*/ 	.word	0x0000007c


	//----- nvinfo : EIATTR_KPARAM_INFO
	.align		4
.L_11:
        /*0008*/ 	.byte	0x04, 0x17
        /*000a*/ 	.short	(.L_13 - .L_12)
.L_12:
        /*000c*/ 	.word	0x00000000
        /*0010*/ 	.short	0x000b
        /*0012*/ 	.short	0x0058
        /*0014*/ 	.byte	0x00, 0xf0, 0x11, 0x00


	//----- nvinfo : EIATTR_KPARAM_INFO
	.align		4
.L_13:
        /*0018*/ 	.byte	0x04, 0x17
        /*001a*/ 	.short	(.L_15 - .L_14)
.L_14:
        /*001c*/ 	.word	0x00000000
        /*0020*/ 	.short	0x000a
        /*0022*/ 	.short	0x0050
        /*0024*/ 	.byte	0x00, 0xf4, 0x21, 0x00


	//----- nvinfo : EIATTR_KPARAM_INFO
	.align		4
.L_15:
        /*0028*/ 	.byte	0x04, 0x17
        /*002a*/ 	.short	(.L_17 - .L_16)
.L_16:
        /*002c*/ 	.word	0x00000000
        /*0030*/ 	.short	0x0009
        /*0032*/ 	.short	0x0048
        /*0034*/ 	.byte	0x00, 0xf4, 0x21, 0x00


	//----- nvinfo : EIATTR_KPARAM_INFO
	.align		4
.L_17:
        /*0038*/ 	.byte	0x04, 0x17
        /*003a*/ 	.short	(.L_19 - .L_18)
.L_18:
        /*003c*/ 	.word	0x00000000
        /*0040*/ 	.short	0x0008
        /*0042*/ 	.short	0x0040
        /*0044*/ 	.byte	0x00, 0xf4, 0x21, 0x00


	//----- nvinfo : EIATTR_KPARAM_INFO
	.align		4
.L_19:
        /*0048*/ 	.byte	0x04, 0x17
        /*004a*/ 	.short	(.L_21 - .L_20)
.L_20:
        /*004c*/ 	.word	0x00000000
        /*0050*/ 	.short	0x0007
        /*0052*/ 	.short	0x0038
        /*0054*/ 	.byte	0x00, 0xf4, 0x21, 0x00


	//----- nvinfo : EIATTR_KPARAM_INFO
	.align		4
.L_21:
        /*0058*/ 	.byte	0x04, 0x17
        /*005a*/ 	.short	(.L_23 - .L_22)
.L_22:
        /*005c*/ 	.word	0x00000000
        /*0060*/ 	.short	0x0006
        /*0062*/ 	.short	0x0030
        /*0064*/ 	.byte	0x00, 0xf4, 0x21, 0x00


	//----- nvinfo : EIATTR_KPARAM_INFO
	.align		4
.L_23:
        /*0068*/ 	.byte	0x04, 0x17
        /*006a*/ 	.short	(.L_25 - .L_24)
.L_24:
        /*006c*/ 	.word	0x00000000
        /*0070*/ 	.short	0x0005
        /*0072*/ 	.short	0x0028
        /*0074*/ 	.byte	0x00, 0xf4, 0x21, 0x00


	//----- nvinfo : EIATTR_KPARAM_INFO
	.align		4
.L_25:
        /*0078*/ 	.byte	0x04, 0x17
        /*007a*/ 	.short	(.L_27 - .L_26)
.L_26:
        /*007c*/ 	.word	0x00000000
        /*0080*/ 	.short	0x0004
        /*0082*/ 	.short	0x0020
        /*0084*/ 	.byte	0x00, 0xf4, 0x21, 0x00


	//----- nvinfo : EIATTR_KPARAM_INFO
	.align		4
.L_27:
        /*0088*/ 	.byte	0x04, 0x17
        /*008a*/ 	.short	(.L_29 - .L_28)
.L_28:
        /*008c*/ 	.word	0x00000000
        /*0090*/ 	.short	0x0003
        /*0092*/ 	.short	0x0018
        /*0094*/ 	.byte	0x00, 0xf4, 0x21, 0x00


	//----- nvinfo : EIATTR_KPARAM_INFO
	.align		4
.L_29:
        /*0098*/ 	.byte	0x04, 0x17
        /*009a*/ 	.short	(.L_31 - .L_30)
.L_30:
        /*009c*/ 	.word	0x00000000
        /*00a0*/ 	.short	0x0002
        /*00a2*/ 	.short	0x0010
        /*00a4*/ 	.byte	0x00, 0xf4, 0x21, 0x00


	//----- nvinfo : EIATTR_KPARAM_INFO
	.align		4
.L_31:
        /*00a8*/ 	.byte	0x04, 0x17
        /*00aa*/ 	.short	(.L_33 - .L_32)
.L_32:
        /*00ac*/ 	.word	0x00000000
        /*00b0*/ 	.short	0x0001
        /*00b2*/ 	.short	0x0008
        /*00b4*/ 	.byte	0x00, 0xf4, 0x21, 0x00


	//----- nvinfo : EIATTR_KPARAM_INFO
	.align		4
.L_33:
        /*00b8*/ 	.byte	0x04, 0x17
        /*00ba*/ 	.short	(.L_35 - .L_34)
.L_34:
        /*00bc*/ 	.word	0x00000000
        /*00c0*/ 	.short	0x0000
        /*00c2*/ 	.short	0x0000
        /*00c4*/ 	.byte	0x00, 0xf4, 0x21, 0x00


	//----- nvinfo : EIATTR_SPARSE_MMA_MASK
	.align		4
.L_35:
        /*00c8*/ 	.byte	0x03, 0x50
        /*00ca*/ 	.short	0x0000


	//----- nvinfo : EIATTR_MAXREG_COUNT
	.align		4
        /*00cc*/ 	.byte	0x03, 0x1b
        /*00ce*/ 	.short	0x00ff


	//----- nvinfo : EIATTR_EXIT_INSTR_OFFSETS
	.align		4
        /*00d0*/ 	.byte	0x04, 0x1c
        /*00d2*/ 	.short	(.L_37 - .L_36)


	//   ....[0]....
.L_36:
        /*00d4*/ 	.word	0x00000570


	//----- nvinfo : EIATTR_REQNTID
	.align		4
.L_37:
        /*00d8*/ 	.byte	0x04, 0x10
        /*00da*/ 	.short	(.L_39 - .L_38)
.L_38:
        /*00dc*/ 	.word	0x00000080
        /*00e0*/ 	.word	0x00000001
        /*00e4*/ 	.word	0x00000001


	//----- nvinfo : EIATTR_CBANK_PARAM_SIZE
	.align		4
.L_39:
        /*00e8*/ 	.byte	0x03, 0x19
        /*00ea*/ 	.short	0x005c


	//----- nvinfo : EIATTR_PARAM_CBANK
	.align		4
        /*00ec*/ 	.byte	0x04, 0x0a
        /*00ee*/ 	.short	(.L_41 - .L_40)
	.align		4
.L_40:
        /*00f0*/ 	.word	index@(.nv.constant0.triton_poi_fused__native_batch_norm_legit_no_training_add_relu_18)
        /*00f4*/ 	.short	0x0210
        /*00f6*/ 	.short	0x005c


	//----- nvinfo : EIATTR_SW_WAR
	.align		4
.L_41:
        /*00f8*/ 	.byte	0x04, 0x36
        /*00fa*/ 	.short	(.L_43 - .L_42)
.L_42:
        /*00fc*/ 	.word	0x00000008
.L_43:


//--------------------- .nv.callgraph             --------------------------
	.section	.nv.callgraph,"",@"SHT_CUDA_CALLGRAPH"
	.align	4
	.sectionentsize	8
	.align		4
        /*0000*/ 	.word	0x00000000
	.align		4
        /*0004*/ 	.word	0xffffffff
	.align		4
        /*0008*/ 	.word	0x00000000
	.align		4
        /*000c*/ 	.word	0xfffffffe
	.align		4
        /*0010*/ 	.word	0x00000000
	.align		4
        /*0014*/ 	.word	0xfffffffd
	.align		4
        /*0018*/ 	.word	0x00000000
	.align		4
        /*001c*/ 	.word	0xfffffffc


//--------------------- .nv.constant4             --------------------------
	.section	.nv.constant4,"a",@progbits
	.align	8
	.align		8
.nv.constant4:
        /*0000*/ 	.dword	_$_str
	.align		8
        /*0008*/ 	.dword	_$_str_$_2


//--------------------- .text.triton_poi_fused__native_batch_norm_legit_no_training_add_relu_18 --------------------------
	.section	.text.triton_poi_fused__native_batch_norm_legit_no_training_add_relu_18,"ax",@progbits
	.align	128
        .global         triton_poi_fused__native_batch_norm_legit_no_training_add_relu_18
        .type           triton_poi_fused__native_batch_norm_legit_no_training_add_relu_18,@function
        .size           triton_poi_fused__native_batch_norm_legit_no_training_add_relu_18,(.L_x_1 - triton_poi_fused__native_batch_norm_legit_no_training_add_relu_18)
        .other          triton_poi_fused__native_batch_norm_legit_no_training_add_relu_18,@"STO_CUDA_ENTRY STV_DEFAULT"
triton_poi_fused__native_batch_norm_legit_no_training_add_relu_18:
.text.triton_poi_fused__native_batch_norm_legit_no_training_add_relu_18:
[----:B------:R-:W-:Y:S01]  /*0000*/  LDC R1, c[0x0][0x28] ;  /* 0x00000a00ff017b82 */ /* 0x000fe20000000800 */
[----:B------:R-:W1:Y:S07]  /*0010*/  S2R R0, SR_TID.X ;  /* 0x0000000000007919 */ /* 0x000e6e0000002100 */
[----:B------:R-:W2:Y:S01]  /*0020*/  LDC.64 R16, c[0x0][0x250] ;  /* 0x00009400ff107b82 */ /* 0x000ea20000000a00 */
[----:B------:R-:W-:Y:S01]  /*0030*/  ULDC.64 UR4, c[0x0][0x208] ;  /* 0x0000820000047ab9 */ /* 0x000fe20000000a00 */
[----:B------:R-:W3:Y:S06]  /*0040*/  S2R R5, SR_CTAID.X ;  /* 0x0000000000057919 */ /* 0x000eec0000002500 */
[----:B------:R-:W4:Y:S08]  /*0050*/  LDC.64 R18, c[0x0][0x248] ;  /* 0x00009200ff127b82 */ /* 0x000f300000000a00 */
[----:B------:R-:W5:Y:S08]  /*0060*/  LDC.64 R22, c[0x0][0x218] ;  /* 0x00008600ff167b82 */ /* 0x000f700000000a00 */
[----:B------:R-:W4:Y:S01]  /*0070*/  LDC.64 R8, c[0x0][0x240] ;  /* 0x00009000ff087b82 */ /* 0x000f220000000a00 */
[----:B-1----:R-:W-:-:S07]  /*0080*/  SHF.L.U32 R0, R0, 0x1, RZ ;  /* 0x0000000100007819 */ /* 0x002fce00000006ff */
[----:B------:R-:W1:Y:S01]  /*0090*/  LDC.64 R20, c[0x0][0x220] ;  /* 0x00008800ff147b82 */ /* 0x000e620000000a00 */
[----:B---3--:R-:W-:Y:S02]  /*00a0*/  SHF.R.S32.HI R3, RZ, 0x17, R5 ;  /* 0x00000017ff037819 */ /* 0x008fe40000011405 */
[----:B------:R-:W-:Y:S02]  /*00b0*/  LOP3.LUT R0, R0, 0xfe, RZ, 0xc0, !PT ;  /* 0x000000fe00007812 */ /* 0x000fe400078ec0ff */
[----:B------:R-:W-:-:S03]  /*00c0*/  SGXT R3, R3, 0x1 ;  /* 0x000000010303781a */ /* 0x000fc60000000200 */
[----:B------:R-:W3:Y:S01]  /*00d0*/  LDC.64 R14, c[0x0][0x230] ;  /* 0x00008c00ff0e7b82 */ /* 0x000ee20000000a00 */
[----:B------:R-:W-:-:S04]  /*00e0*/  LEA R12, R5, R0, 0x8 ;  /* 0x00000000050c7211 */ /* 0x000fc800078e40ff */
[----:B------:R-:W-:-:S03]  /*00f0*/  LEA.HI R3, R3, R12, RZ, 0x4 ;  /* 0x0000000c03037211 */ /* 0x000fc600078f20ff */
[----:B------:R-:W1:Y:S01]  /*0100*/  LDC.64 R4, c[0x0][0x228] ;  /* 0x00008a00ff047b82 */ /* 0x000e620000000a00 */
[--C-:B------:R-:W-:Y:S02]  /*0110*/  SHF.R.S32.HI R13, RZ, 0x4, R3.reuse ;  /* 0x00000004ff0d7819 */ /* 0x100fe40000011403 */
[----:B------:R-:W-:-:S04]  /*0120*/  SHF.R.S32.HI R0, RZ, 0x1f, R3 ;  /* 0x0000001fff007819 */ /* 0x000fc80000011403 */
[----:B------:R-:W-:Y:S01]  /*0130*/  LEA.HI R0, R0, R13, RZ, 0x6 ;  /* 0x0000000d00007211 */ /* 0x000fe200078f30ff */
[----:B------:R-:W3:Y:S03]  /*0140*/  LDC.64 R10, c[0x0][0x238] ;  /* 0x00008e00ff0a7b82 */ /* 0x000ee60000000a00 */
[----:B------:R-:W-:-:S04]  /*0150*/  LOP3.LUT R0, R0, 0xffffffc0, RZ, 0xc0, !PT ;  /* 0xffffffc000007812 */ /* 0x000fc800078ec0ff */
[----:B------:R-:W-:Y:S01]  /*0160*/  IADD3 R13, R13, -R0, RZ ;  /* 0x800000000d0d7210 */ /* 0x000fe20007ffe0ff */
[----:B------:R-:W3:Y:S04]  /*0170*/  LDC.64 R6, c[0x0][0x258] ;  /* 0x00009600ff067b82 */ /* 0x000ee80000000a00 */
[----:B--2---:R-:W-:-:S04]  /*0180*/  IMAD.WIDE R16, R13, 0x4, R16 ;  /* 0x000000040d107825 */ /* 0x004fc800078e0210 */
[C---:B01----:R-:W-:Y:S01]  /*0190*/  IMAD.WIDE R4, R13.reuse, 0x4, R4 ;  /* 0x000000040d047825 */ /* 0x043fe200078e0204 */
[----:B------:R-:W0:Y:S01]  /*01a0*/  LDC.64 R2, c[0x0][0x260] ;  /* 0x00009800ff027b82 */ /* 0x000e220000000a00 */
[----:B------:R-:W2:Y:S04]  /*01b0*/  LDG.E.EL R16, desc[UR4][R16.64] ;  /* 0x0000000410107981 */ /* 0x000ea8000c2e1900 */
[----:B------:R5:W2:Y:S01]  /*01c0*/  LDG.E.EL R0, desc[UR4][R4.64] ;  /* 0x0000000404007981 */ /* 0x000aa2000c2e1900 */
[----:B----4-:R-:W-:-:S04]  /*01d0*/  IMAD.WIDE R18, R13, 0x4, R18 ;  /* 0x000000040d127825 */ /* 0x010fc800078e0212 */
[C---:B------:R-:W-:Y:S02]  /*01e0*/  IMAD.WIDE R8, R12.reuse, 0x4, R8 ;  /* 0x000000040c087825 */ /* 0x040fe400078e0208 */
[----:B------:R-:W4:Y:S02]  /*01f0*/  LDG.E.EL R18, desc[UR4][R18.64] ;  /* 0x0000000412127981 */ /* 0x000f24000c2e1900 */
[C---:B------:R-:W-:Y:S02]  /*0200*/  IMAD.WIDE R20, R13.reuse, 0x4, R20 ;  /* 0x000000040d147825 */ /* 0x040fe400078e0214 */
[----:B------:R-:W4:Y:S02]  /*0210*/  LDG.E.64 R8, desc[UR4][R8.64] ;  /* 0x0000000408087981 */ /* 0x000f24000c1e1b00 */
[----:B-----5:R-:W-:Y:S02]  /*0220*/  IMAD.WIDE R4, R12, 0x4, R22 ;  /* 0x000000040c047825 */ /* 0x020fe400078e0216 */
[----:B------:R-:W5:Y:S02]  /*0230*/  LDG.E.EL R17, desc[UR4][R20.64] ;  /* 0x0000000414117981 */ /* 0x000f64000c2e1900 */
[----:B---3--:R-:W-:-:S02]  /*0240*/  IMAD.WIDE R14, R13, 0x4, R14 ;  /* 0x000000040d0e7825 */ /* 0x008fc400078e020e */
[----:B------:R-:W5:Y:S02]  /*0250*/  LDG.E.64 R4, desc[UR4][R4.64] ;  /* 0x0000000404047981 */ /* 0x000f64000c1e1b00 */
[C---:B------:R-:W-:Y:S02]  /*0260*/  IMAD.WIDE R10, R13.reuse, 0x4, R10 ;  /* 0x000000040d0a7825 */ /* 0x040fe400078e020a */
[----:B------:R-:W3:Y:S02]  /*0270*/  LDG.E.EL R14, desc[UR4][R14.64] ;  /* 0x000000040e0e7981 */ /* 0x000ee4000c2e1900 */
[C---:B------:R-:W-:Y:S02]  /*0280*/  IMAD.WIDE R6, R13.reuse, 0x4, R6 ;  /* 0x000000040d067825 */ /* 0x040fe400078e0206 */
[----:B------:R-:W3:Y:S02]  /*0290*/  LDG.E.EL R11, desc[UR4][R10.64] ;  /* 0x000000040a0b7981 */ /* 0x000ee4000c2e1900 */
[----:B0-----:R-:W-:-:S02]  /*02a0*/  IMAD.WIDE R2, R13, 0x4, R2 ;  /* 0x000000040d027825 */ /* 0x001fc400078e0202 */
[----:B------:R0:W3:Y:S04]  /*02b0*/  LDG.E.EL R6, desc[UR4][R6.64] ;  /* 0x0000000406067981 */ /* 0x0000e8000c2e1900 */
[----:B------:R1:W3:Y:S01]  /*02c0*/  LDG.E.EL R13, desc[UR4][R2.64] ;  /* 0x00000004020d7981 */ /* 0x0002e2000c2e1900 */
[----:B0-----:R-:W-:Y:S01]  /*02d0*/  HFMA2.MMA R7, -RZ, RZ, 1.625, 0 ;  /* 0x3e800000ff077435 */ /* 0x001fe200000001ff */
[----:B-1----:R-:W0:Y:S02]  /*02e0*/  LDC.64 R2, c[0x0][0x210] ;  /* 0x00008400ff027b82 */ /* 0x002e240000000a00 */
[----:B0-----:R-:W-:-:S04]  /*02f0*/  IMAD.WIDE R2, R12, 0x4, R2 ;  /* 0x000000040c027825 */ /* 0x001fc800078e0202 */
[----:B--2---:R-:W-:Y:S01]  /*0300*/  FADD R16, R16, 9.9999997473787516356e-06 ;  /* 0x3727c5ac10107421 */ /* 0x004fe20000000000 */
[----:B------:R-:W-:-:S03]  /*0310*/  FADD R0, R0, 9.9999997473787516356e-06 ;  /* 0x3727c5ac00007421 */ /* 0x000fc60000000000 */
[----:B------:R-:W0:Y:S08]  /*0320*/  MUFU.SQRT R20, R16 ;  /* 0x0000001000147308 */ /* 0x000e300000002000 */
[----:B------:R-:W1:Y:S01]  /*0330*/  MUFU.SQRT R19, R0 ;  /* 0x0000000000137308 */ /* 0x000e620000002000 */
[C---:B0-----:R-:W-:Y:S02]  /*0340*/  FSETP.GT.AND P1, PT, R20.reuse, 8.50705917302346158658e+37, PT ;  /* 0x7e8000001400780b */ /* 0x041fe40003f24000 */
[----:B------:R-:W-:-:S02]  /*0350*/  FSETP.GEU.AND P3, PT, R20, 1.175494350822287508e-38, PT ;  /* 0x008000001400780b */ /* 0x000fc40003f6e000 */
[C---:B-1----:R-:W-:Y:S02]  /*0360*/  FSETP.GT.AND P0, PT, R19.reuse, 8.50705917302346158658e+37, PT ;  /* 0x7e8000001300780b */ /* 0x042fe40003f04000 */
[----:B------:R-:W-:-:S07]  /*0370*/  FSETP.GEU.AND P2, PT, R19, 1.175494350822287508e-38, PT ;  /* 0x008000001300780b */ /* 0x000fce0003f4e000 */
[----:B------:R-:W-:-:S04]  /*0380*/  @P1 FMUL R20, R20, 0.25 ;  /* 0x3e80000014141820 */ /* 0x000fc80000400000 */
[----:B------:R-:W-:Y:S01]  /*0390*/  @!P3 FMUL R20, R20, 16777216 ;  /* 0x4b8000001414b820 */ /* 0x000fe20000400000 */
[----:B------:R-:W-:-:S04]  /*03a0*/  @P0 FMUL R19, R19, 0.25 ;  /* 0x3e80000013130820 */ /* 0x000fc80000400000 */
[----:B------:R-:W-:Y:S01]  /*03b0*/  @!P2 FMUL R19, R19, 16777216 ;  /* 0x4b8000001313a820 */ /* 0x000fe20000400000 */
[----:B------:R-:W0:Y:S01]  /*03c0*/  MUFU.RCP R20, R20 ;  /* 0x0000001400147308 */ /* 0x000e220000001000 */
[----:B------:R-:W-:-:S07]  /*03d0*/  FSEL R0, R7, 1, P0 ;  /* 0x3f80000007007808 */ /* 0x000fce0000000000 */
[----:B------:R-:W1:Y:S01]  /*03e0*/  MUFU.RCP R19, R19 ;  /* 0x0000001300137308 */ /* 0x000e620000001000 */
[----:B------:R-:W-:Y:S01]  /*03f0*/  FSEL R7, R7, 1, P1 ;  /* 0x3f80000007077808 */ /* 0x000fe20000800000 */
[----:B------:R-:W-:-:S04]  /*0400*/  @!P2 FMUL R0, R0, 16777216 ;  /* 0x4b8000000000a820 */ /* 0x000fc80000400000 */
[----:B------:R-:W-:Y:S01]  /*0410*/  @!P3 FMUL R7, R7, 16777216 ;  /* 0x4b8000000707b820 */ /* 0x000fe20000400000 */
[--C-:B-----5:R-:W-:Y:S01]  /*0420*/  FADD R15, R4, -R17.reuse ;  /* 0x80000011040f7221 */ /* 0x120fe20000000000 */
[--C-:B----4-:R-:W-:Y:S02]  /*0430*/  FADD R8, R8, -R18.reuse ;  /* 0x8000001208087221 */ /* 0x110fe40000000000 */
[----:B0-----:R-:W-:Y:S01]  /*0440*/  FMUL R7, R20, R7 ;  /* 0x0000000714077220 */ /* 0x001fe20000400000 */
[----:B------:R-:W-:Y:S01]  /*0450*/  FADD R5, R5, -R17 ;  /* 0x8000001105057221 */ /* 0x000fe20000000000 */
[----:B------:R-:W-:Y:S01]  /*0460*/  FADD R18, R9, -R18 ;  /* 0x8000001209127221 */ /* 0x000fe20000000000 */
[----:B-1----:R-:W-:Y:S01]  /*0470*/  FMUL R0, R19, R0 ;  /* 0x0000000013007220 */ /* 0x002fe20000400000 */
[C---:B------:R-:W-:Y:S02]  /*0480*/  FMUL R8, R7.reuse, R8 ;  /* 0x0000000807087220 */ /* 0x040fe40000400000 */
[----:B------:R-:W-:Y:S01]  /*0490*/  FMUL R18, R7, R18 ;  /* 0x0000001207127220 */ /* 0x000fe20000400000 */
[C---:B------:R-:W-:Y:S01]  /*04a0*/  FMUL R15, R0.reuse, R15 ;  /* 0x0000000f000f7220 */ /* 0x040fe20000400000 */
[----:B------:R-:W-:Y:S01]  /*04b0*/  FMUL R0, R0, R5 ;  /* 0x0000000500007220 */ /* 0x000fe20000400000 */
[----:B---3--:R-:W-:-:S02]  /*04c0*/  FFMA R8, R6, R8, R13 ;  /* 0x0000000806087223 */ /* 0x008fc4000000000d */
[C-C-:B------:R-:W-:Y:S01]  /*04d0*/  FFMA R15, R14.reuse, R15, R11.reuse ;  /* 0x0000000f0e0f7223 */ /* 0x140fe2000000000b */
[----:B------:R-:W-:Y:S01]  /*04e0*/  FFMA R11, R14, R0, R11 ;  /* 0x000000000e0b7223 */ /* 0x000fe2000000000b */
[----:B------:R-:W-:-:S03]  /*04f0*/  FFMA R18, R6, R18, R13 ;  /* 0x0000001206127223 */ /* 0x000fc6000000000d */
[----:B------:R-:W-:Y:S01]  /*0500*/  FSETP.GEU.AND P0, PT, R15, -R8, PT ;  /* 0x800000080f00720b */ /* 0x000fe20003f0e000 */
[----:B------:R-:W-:Y:S01]  /*0510*/  FADD R8, R8, R15 ;  /* 0x0000000f08087221 */ /* 0x000fe20000000000 */
[----:B------:R-:W-:Y:S01]  /*0520*/  FADD R0, R18, R11 ;  /* 0x0000000b12007221 */ /* 0x000fe20000000000 */
[----:B------:R-:W-:-:S03]  /*0530*/  FSETP.GEU.AND P1, PT, R11, -R18, PT ;  /* 0x800000120b00720b */ /* 0x000fc60003f2e000 */
[----:B------:R-:W-:Y:S02]  /*0540*/  FSEL R8, R8, RZ, P0 ;  /* 0x000000ff08087208 */ /* 0x000fe40000000000 */
[----:B------:R-:W-:-:S05]  /*0550*/  FSEL R9, R0, RZ, P1 ;  /* 0x000000ff00097208 */ /* 0x000fca0000800000 */
[----:B------:R-:W-:Y:S01]  /*0560*/  STG.E.64 desc[UR4][R2.64], R8 ;  /* 0x0000000802007986 */ /* 0x000fe2000c101b04 */
[----:B------:R-:W-:Y:S05]  /*0570*/  EXIT ;  /* 0x000000000000794d */ /* 0x000fea0003800000 */
.L_x_0:
[----:B------:R-:W-:-:S00]  /*0580*/  BRA `(.L_x_0) ;  /* 0xfffffffc00fc7947 */ /* 0x000fc0000383ffff */
[----:B------:R-:W-:-:S00]  /*0590*/  NOP ;  /* 0x0000000000007918 */ /* 0x000fc00000000000 */
        /* <DEDUP_REMOVED lines=14> */
.L_x_1:


//--------------------- .nv.global.init           --------------------------
	.section	.nv.global.init,"aw",@progbits
.nv.global.init:
	.type		_$_str,@object
	.size		_$_str,(_$_str_$_2 - _$_str)
_$_str:
        /*0000*/ 	.byte	0x5f, 0x5f, 0x43, 0x55, 0x44, 0x41, 0x5f, 0x46, 0x54, 0x5a, 0x00
	.type		_$_str_$_2,@object
	.size		_$_str_$_2,(.L_1 - _$_str_$_2)
_$_str_$_2:
        /*000b*/ 	.byte	0x5f, 0x5f, 0x43, 0x55, 0x44, 0x41, 0x5f, 0x50, 0x52, 0x45, 0x43, 0x5f, 0x53, 0x51, 0x52, 0x54
        /*001b*/ 	.byte	0x00
.L_1:


//--------------------- .nv.constant0.triton_poi_fused__native_batch_norm_legit_no_training_add_relu_18 --------------------------
	.section	.nv.constant0.triton_poi_fused__native_batch_norm_legit_no_training_add_relu_18,"a",@progbits
	.sectionflags	@""
	.align	4
.nv.constant0.triton_poi_fused__native_batch_norm_legit_no_training_add_relu_18:
	.zero		620
